//
// Generated by NVIDIA NVVM Compiler
//
// Compiler Build ID: CL-36424714
// Cuda compilation tools, release 13.0, V13.0.88
// Based on NVVM 20.0.0
//

.version 9.0
.target sm_100
.address_size 64

	// .globl	_Z12demo1_kernelv
.extern .func  (.param .b32 func_retval0) vprintf
(
	.param .b64 vprintf_param_0,
	.param .b64 vprintf_param_1
)
;
// static_shared_memory has been demoted
// static_shared_memory2 has been demoted
// shared_value1 has been demoted
// shared_value2 has been demoted
.global .align 1 .b8 $str[27] = {115, 116, 97, 116, 105, 99, 95, 115, 104, 97, 114, 101, 100, 95, 109, 101, 109, 111, 114, 121, 32, 61, 32, 37, 112, 10};
.global .align 1 .b8 $str$1[28] = {115, 116, 97, 116, 105, 99, 95, 115, 104, 97, 114, 101, 100, 95, 109, 101, 109, 111, 114, 121, 50, 32, 61, 32, 37, 112, 10};
.global .align 1 .b8 $str$2[46] = {231, 172, 172, 49, 228, 184, 170, 229, 174, 154, 228, 185, 137, 231, 154, 132, 229, 138, 168, 230, 128, 129, 229, 133, 177, 228, 186, 171, 229, 134, 133, 229, 173, 152, 230, 140, 135, 233, 146, 136, 58, 32, 37, 112, 10};
.extern .shared .align 16 .b8 dynaminc_shared_memory[];
.global .align 1 .b8 $str$3[46] = {231, 172, 172, 50, 228, 184, 170, 229, 174, 154, 228, 185, 137, 231, 154, 132, 229, 138, 168, 230, 128, 129, 229, 133, 177, 228, 186, 171, 229, 134, 133, 229, 173, 152, 230, 140, 135, 233, 146, 136, 58, 32, 37, 112, 10};
.extern .shared .align 16 .b8 dynaminc_shared_memory1[];
.global .align 1 .b8 $str$4[55] = {37, 100, 46, 37, 100, 46, 32, 115, 104, 97, 114, 101, 100, 95, 118, 97, 108, 117, 101, 49, 32, 61, 32, 37, 100, 91, 37, 112, 93, 44, 32, 115, 104, 97, 114, 101, 100, 95, 118, 97, 108, 117, 101, 50, 32, 61, 32, 37, 100, 91, 37, 112, 93, 10};

.visible .entry _Z12demo1_kernelv()
{
	.local .align 8 .b8 	__local_depot0[8];
	.reg .b64 	%SP;
	.reg .b64 	%SPL;
	.reg .b32 	%r<13>;
	.reg .b64 	%rd<19>;
	// demoted variable
	.shared .align 1 .b8 static_shared_memory[6144];
	// demoted variable
	.shared .align 1 .b8 static_shared_memory2[2];
	mov.u64 	%SPL, __local_depot0;
	cvta.local.u64 	%SP, %SPL;
	add.u64 	%rd1, %SP, 0;
	add.u64 	%rd2, %SPL, 0;
	mov.u32 	%r1, static_shared_memory;
	cvt.u64.u32 	%rd3, %r1;
	cvta.shared.u64 	%rd4, %rd3;
	st.local.u64 	[%rd2], %rd4;
	mov.u64 	%rd5, $str;
	cvta.global.u64 	%rd6, %rd5;
	{ // callseq 0, 0
	.param .b64 param0;
	st.param.b64 	[param0], %rd6;
	.param .b64 param1;
	st.param.b64 	[param1], %rd1;
	.param .b32 retval0;
	call.uni (retval0), 
	vprintf, 
	(
	param0, 
	param1
	);
	ld.param.b32 	%r2, [retval0];
	} // callseq 0
	mov.u32 	%r4, static_shared_memory2;
	cvt.u64.u32 	%rd7, %r4;
	cvta.shared.u64 	%rd8, %rd7;
	st.local.u64 	[%rd2], %rd8;
	mov.u64 	%rd9, $str$1;
	cvta.global.u64 	%rd10, %rd9;
	{ // callseq 1, 0
	.param .b64 param0;
	st.param.b64 	[param0], %rd10;
	.param .b64 param1;
	st.param.b64 	[param1], %rd1;
	.param .b32 retval0;
	call.uni (retval0), 
	vprintf, 
	(
	param0, 
	param1
	);
	ld.param.b32 	%r5, [retval0];
	} // callseq 1
	mov.u32 	%r7, dynaminc_shared_memory;
	cvt.u64.u32 	%rd11, %r7;
	cvta.shared.u64 	%rd12, %rd11;
	st.local.u64 	[%rd2], %rd12;
	mov.u64 	%rd13, $str$2;
	cvta.global.u64 	%rd14, %rd13;
	{ // callseq 2, 0
	.param .b64 param0;
	st.param.b64 	[param0], %rd14;
	.param .b64 param1;
	st.param.b64 	[param1], %rd1;
	.param .b32 retval0;
	call.uni (retval0), 
	vprintf, 
	(
	param0, 
	param1
	);
	ld.param.b32 	%r8, [retval0];
	} // callseq 2
	mov.u32 	%r10, dynaminc_shared_memory1;
	cvt.u64.u32 	%rd15, %r10;
	cvta.shared.u64 	%rd16, %rd15;
	st.local.u64 	[%rd2], %rd16;
	mov.u64 	%rd17, $str$3;
	cvta.global.u64 	%rd18, %rd17;
	{ // callseq 3, 0
	.param .b64 param0;
	st.param.b64 	[param0], %rd18;
	.param .b64 param1;
	st.param.b64 	[param1], %rd1;
	.param .b32 retval0;
	call.uni (retval0), 
	vprintf, 
	(
	param0, 
	param1
	);
	ld.param.b32 	%r11, [retval0];
	} // callseq 3
	ret;

}
	// .globl	_Z12demo2_kernelv
.visible .entry _Z12demo2_kernelv()
{
	.local .align 8 .b8 	__local_depot1[40];
	.reg .b64 	%SP;
	.reg .b64 	%SPL;
	.reg .pred 	%p<3>;
	.reg .b32 	%r<14>;
	.reg .b64 	%rd<9>;
	// demoted variable
	.shared .align 4 .u32 shared_value1;
	// demoted variable
	.shared .align 4 .u32 shared_value2;
	mov.u64 	%SPL, __local_depot1;
	cvta.local.u64 	%SP, %SPL;
	mov.u32 	%r1, %tid.x;
	setp.ne.s32 	%p1, %r1, 0;
	@%p1 bra 	$L__BB1_4;
	mov.u32 	%r2, %ctaid.x;
	setp.ne.s32 	%p2, %r2, 0;
	@%p2 bra 	$L__BB1_3;
	mov.b32 	%r5, 111;
	st.shared.u32 	[shared_value1], %r5;
	mov.b32 	%r6, 222;
	st.shared.u32 	[shared_value2], %r6;
	bra.uni 	$L__BB1_4;
$L__BB1_3:
	mov.b32 	%r3, 333;
	st.shared.u32 	[shared_value1], %r3;
	mov.b32 	%r4, 444;
	st.shared.u32 	[shared_value2], %r4;
$L__BB1_4:
	add.u64 	%rd1, %SP, 0;
	add.u64 	%rd2, %SPL, 0;
	bar.sync 	0;
	mov.u32 	%r7, %ctaid.x;
	mov.u32 	%r8, shared_value1;
	ld.shared.u32 	%r9, [shared_value1];
	mov.u32 	%r10, shared_value2;
	ld.shared.u32 	%r11, [shared_value2];
	st.local.v2.u32 	[%rd2], {%r7, %r1};
	st.local.u32 	[%rd2+8], %r9;
	cvt.u64.u32 	%rd3, %r8;
	cvta.shared.u64 	%rd4, %rd3;
	st.local.u64 	[%rd2+16], %rd4;
	st.local.u32 	[%rd2+24], %r11;
	cvt.u64.u32 	%rd5, %r10;
	cvta.shared.u64 	%rd6, %rd5;
	st.local.u64 	[%rd2+32], %rd6;
	mov.u64 	%rd7, $str$4;
	cvta.global.u64 	%rd8, %rd7;
	{ // callseq 4, 0
	.param .b64 param0;
	st.param.b64 	[param0], %rd8;
	.param .b64 param1;
	st.param.b64 	[param1], %rd1;
	.param .b32 retval0;
	call.uni (retval0), 
	vprintf, 
	(
	param0, 
	param1
	);
	ld.param.b32 	%r12, [retval0];
	} // callseq 4
	ret;

}


// ===== COMPILED SASS (sm_100) =====

	.target	sm_100

	.elftype	@"ET_EXEC"


//--------------------- .note.nv.tkinfo           --------------------------
	.section	.note.nv.tkinfo,"",@"SHT_NOTE"
	.sectionflags	@"SHF_NOTE_NV_TKINFO"
	.tkinfo
        /*0018*/ 	.word	0x00000002
        /*0030*/ 	.string	""
        /*0030*/ 	.string	"ptxas"
        /*0030*/ 	.string	"Cuda compilation tools, release 13.0, V13.0.88"
        /*0030*/ 	.string	"Build cuda_13.0.r13.0/compiler.36424714_0"
        /*0030*/ 	.string	"-arch sm_100 -m 64 "



//--------------------- .note.nv.cuinfo           --------------------------
	.section	.note.nv.cuinfo,"",@"SHT_NOTE"
	.sectionflags	@"SHF_NOTE_NV_CUINFO"
        /*0018*/ 	.short	0x0002
        /*001a*/ 	.short	0x0064
        /*001c*/ 	.short	0x0082
	.zero		2


//--------------------- .nv.info                  --------------------------
	.section	.nv.info,"",@"SHT_CUDA_INFO"
	.align	4


	//----- nvinfo : EIATTR_REGCOUNT
	.align		4
        /*0000*/ 	.byte	0x04, 0x2f
        /*0002*/ 	.short	(.L_6 - .L_5)
	.align		4
.L_5:
        /*0004*/ 	.word	index@(_Z12demo1_kernelv)
        /*0008*/ 	.word	0x00000018


	//----- nvinfo : EIATTR_FRAME_SIZE
	.align		4
.L_6:
        /*000c*/ 	.byte	0x04, 0x11
        /*000e*/ 	.short	(.L_8 - .L_7)
	.align		4
.L_7:
        /*0010*/ 	.word	index@(_Z12demo1_kernelv)
        /*0014*/ 	.word	0x00000008


	//----- nvinfo : EIATTR_REGCOUNT
	.align		4
.L_8:
        /*0018*/ 	.byte	0x04, 0x2f
        /*001a*/ 	.short	(.L_10 - .L_9)
	.align		4
.L_9:
        /*001c*/ 	.word	index@(_Z12demo2_kernelv)
        /*0020*/ 	.word	0x00000018


	//----- nvinfo : EIATTR_FRAME_SIZE
	.align		4
.L_10:
        /*0024*/ 	.byte	0x04, 0x11
        /*0026*/ 	.short	(.L_12 - .L_11)
	.align		4
.L_11:
        /*0028*/ 	.word	index@(_Z12demo2_kernelv)
        /*002c*/ 	.word	0x00000028


	//----- nvinfo : EIATTR_MIN_STACK_SIZE
	.align		4
.L_12:
        /*0030*/ 	.byte	0x04, 0x12
        /*0032*/ 	.short	(.L_14 - .L_13)
	.align		4
.L_13:
        /*0034*/ 	.word	index@(_Z12demo2_kernelv)
        /*0038*/ 	.word	0x00000028


	//----- nvinfo : EIATTR_MIN_STACK_SIZE
	.align		4
.L_14:
        /*003c*/ 	.byte	0x04, 0x12
        /*003e*/ 	.short	(.L_16 - .L_15)
	.align		4
.L_15:
        /*0040*/ 	.word	index@(_Z12demo1_kernelv)
        /*0044*/ 	.word	0x00000008
.L_16:


//--------------------- .nv.compat                --------------------------
	.section	.nv.compat,"",@"SHT_CUDA_COMPAT_INFO"
	.align	4
        /*0000*/ 	.byte	0x02, 0x09, 0x00, 0x00, 0x02, 0x02, 0x01, 0x00, 0x02, 0x05, 0x05, 0x00, 0x03, 0x07, 0x01, 0x01
        /*0010*/ 	.byte	0x02, 0x03, 0x00, 0x00, 0x02, 0x06, 0x01, 0x00, 0x04, 0x0b, 0x08, 0x00, 0x09, 0x00, 0x00, 0x00
        /*0020*/ 	.byte	0x00, 0x00, 0x00, 0x00


//--------------------- .nv.info._Z12demo2_kernelv --------------------------
	.section	.nv.info._Z12demo2_kernelv,"",@"SHT_CUDA_INFO"
	.sectionflags	@""
	.align	4


	//----- nvinfo : EIATTR_CUDA_API_VERSION
	.align		4
        /*0000*/ 	.byte	0x04, 0x37
        /*0002*/ 	.short	(.L_18 - .L_17)
.L_17:
        /*0004*/ 	.word	0x00000082


	//----- nvinfo : EIATTR_SPARSE_MMA_MASK
	.align		4
.L_18:
        /*0008*/ 	.byte	0x03, 0x50
        /*000a*/ 	.short	0x0000


	//----- nvinfo : EIATTR_MAXREG_COUNT
	.align		4
        /*000c*/ 	.byte	0x03, 0x1b
        /*000e*/ 	.short	0x00ff


	//----- nvinfo : EIATTR_NUM_BARRIERS
	.align		4
        /*0010*/ 	.byte	0x02, 0x4c
        /*0012*/ 	.byte	0x01
	.zero		1


	//----- nvinfo : EIATTR_EXTERNS
	.align		4
        /*0014*/ 	.byte	0x04, 0x0f
        /*0016*/ 	.short	(.L_20 - .L_19)


	//   ....[0]....
	.align		4
.L_19:
        /*0018*/ 	.word	index@(vprintf)


	//----- nvinfo : EIATTR_MERCURY_ISA_VERSION
	.align		4
.L_20:
        /*001c*/ 	.byte	0x03, 0x5f
        /*001e*/ 	.short	0x0101


	//----- nvinfo : EIATTR_VRC_CTA_INIT_COUNT
	.align		4
        /*0020*/ 	.byte	0x02, 0x4a
	.zero		1
	.zero		1


	//----- nvinfo : EIATTR_SYSCALL_OFFSETS
	.align		4
        /*0024*/ 	.byte	0x04, 0x46
        /*0026*/ 	.short	(.L_22 - .L_21)


	//   ....[0]....
.L_21:
        /*0028*/ 	.word	0x00000330


	//----- nvinfo : EIATTR_EXIT_INSTR_OFFSETS
	.align		4
.L_22:
        /*002c*/ 	.byte	0x04, 0x1c
        /*002e*/ 	.short	(.L_24 - .L_23)


	//   ....[0]....
.L_23:
        /*0030*/ 	.word	0x00000340


	//----- nvinfo : EIATTR_CRS_STACK_SIZE
	.align		4
.L_24:
        /*0034*/ 	.byte	0x04, 0x1e
        /*0036*/ 	.short	(.L_26 - .L_25)
.L_25:
        /*0038*/ 	.word	0x00000000


	//----- nvinfo : EIATTR_SW_WAR
	.align		4
.L_26:
        /*003c*/ 	.byte	0x04, 0x36
        /*003e*/ 	.short	(.L_28 - .L_27)
.L_27:
        /*0040*/ 	.word	0x00000008
.L_28:


//--------------------- .nv.info._Z12demo1_kernelv --------------------------
	.section	.nv.info._Z12demo1_kernelv,"",@"SHT_CUDA_INFO"
	.sectionflags	@""
	.align	4


	//----- nvinfo : EIATTR_CUDA_API_VERSION
	.align		4
        /*0000*/ 	.byte	0x04, 0x37
        /*0002*/ 	.short	(.L_30 - .L_29)
.L_29:
        /*0004*/ 	.word	0x00000082


	//----- nvinfo : EIATTR_SPARSE_MMA_MASK
	.align		4
.L_30:
        /*0008*/ 	.byte	0x03, 0x50
        /*000a*/ 	.short	0x0000


	//----- nvinfo : EIATTR_MAXREG_COUNT
	.align		4
        /*000c*/ 	.byte	0x03, 0x1b
        /*000e*/ 	.short	0x00ff


	//----- nvinfo : EIATTR_EXTERNS
	.align		4
        /*0010*/ 	.byte	0x04, 0x0f
        /*0012*/ 	.short	(.L_32 - .L_31)


	//   ....[0]....
	.align		4
.L_31:
        /*0014*/ 	.word	index@(vprintf)


	//----- nvinfo : EIATTR_MERCURY_ISA_VERSION
	.align		4
.L_32:
        /*0018*/ 	.byte	0x03, 0x5f
        /*001a*/ 	.short	0x0101


	//----- nvinfo : EIATTR_VRC_CTA_INIT_COUNT
	.align		4
        /*001c*/ 	.byte	0x02, 0x4a
	.zero		1
	.zero		1


	//----- nvinfo : EIATTR_SYSCALL_OFFSETS
	.align		4
        /*0020*/ 	.byte	0x04, 0x46
        /*0022*/ 	.short	(.L_34 - .L_33)


	//   ....[0]....
.L_33:
        /*0024*/ 	.word	0x00000150


	//   ....[1]....
        /*0028*/ 	.word	0x00000240


	//   ....[2]....
        /*002c*/ 	.word	0x00000330


	//   ....[3]....
        /*0030*/ 	.word	0x00000420


	//----- nvinfo : EIATTR_EXIT_INSTR_OFFSETS
	.align		4
.L_34:
        /*0034*/ 	.byte	0x04, 0x1c
        /*0036*/ 	.short	(.L_36 - .L_35)


	//   ....[0]....
.L_35:
        /*0038*/ 	.word	0x00000430


	//----- nvinfo : EIATTR_SW_WAR
	.align		4
.L_36:
        /*003c*/ 	.byte	0x04, 0x36
        /*003e*/ 	.short	(.L_38 - .L_37)
.L_37:
        /*0040*/ 	.word	0x00000008
.L_38:


//--------------------- .nv.callgraph             --------------------------
	.section	.nv.callgraph,"",@"SHT_CUDA_CALLGRAPH"
	.align	4
	.sectionentsize	8
	.align		4
        /*0000*/ 	.word	0x00000000
	.align		4
        /*0004*/ 	.word	0xffffffff
	.align		4
        /*0008*/ 	.word	index@(_Z12demo2_kernelv)
	.align		4
        /*000c*/ 	.word	index@(vprintf)
	.align		4
        /*0010*/ 	.word	index@(_Z12demo1_kernelv)
	.align		4
        /*0014*/ 	.word	index@(vprintf)
	.align		4
        /*0018*/ 	.word	0x00000000
	.align		4
        /*001c*/ 	.word	0xfffffffe
	.align		4
        /*0020*/ 	.word	0x00000000
	.align		4
        /*0024*/ 	.word	0xfffffffd
	.align		4
        /*0028*/ 	.word	0x00000000
	.align		4
        /*002c*/ 	.word	0xfffffffc


//--------------------- .nv.constant4             --------------------------
	.section	.nv.constant4,"a",@progbits
	.align	8
	.align		8
.nv.constant4:
        /*0000*/ 	.dword	vprintf
	.align		8
        /*0008*/ 	.dword	$str
	.align		8
        /*0010*/ 	.dword	$str$1
	.align		8
        /*0018*/ 	.dword	$str$2
	.align		8
        /*0020*/ 	.dword	$str$3
	.align		8
        /*0028*/ 	.dword	$str$4


//--------------------- .text._Z12demo2_kernelv   --------------------------
	.section	.text._Z12demo2_kernelv,"ax",@progbits
	.align	128
        .global         _Z12demo2_kernelv
        .type           _Z12demo2_kernelv,@function
        .size           _Z12demo2_kernelv,(.L_x_10 - _Z12demo2_kernelv)
        .other          _Z12demo2_kernelv,@"STO_CUDA_ENTRY STV_DEFAULT"
_Z12demo2_kernelv:
.text._Z12demo2_kernelv:
[----:B------:R-:W0:Y:S01]  /*0000*/  LDC R1, c[0x0][0x37c] ;  /* 0x0000df00ff017b82 */ /* 0x000e220000000800 */
[----:B------:R-:W1:Y:S01]  /*0010*/  S2R R15, SR_TID.X ;  /* 0x00000000000f7919 */ /* 0x000e620000002100 */
[----:B------:R-:W2:Y:S01]  /*0020*/  LDCU UR4, c[0x0][0x2f8] ;  /* 0x00005f00ff0477ac */ /* 0x000ea20008000800 */
[----:B0-----:R-:W-:Y:S01]  /*0030*/  VIADD R1, R1, 0xffffffd8 ;  /* 0xffffffd801017836 */ /* 0x001fe20000000000 */
[----:B------:R-:W-:Y:S01]  /*0040*/  BSSY.RECONVERGENT B0, `(.L_x_0) ;  /* 0x0000016000007945 */ /* 0x000fe20003800200 */
[----:B------:R-:W0:Y:S03]  /*0050*/  LDCU UR5, c[0x0][0x2fc] ;  /* 0x00005f80ff0577ac */ /* 0x000e260008000800 */
[----:B--2---:R-:W-:-:S05]  /*0060*/  IADD3 R6, P1, PT, R1, UR4, RZ ;  /* 0x0000000401067c10 */ /* 0x004fca000ff3e0ff */
[----:B0-----:R-:W-:Y:S01]  /*0070*/  IMAD.X R7, RZ, RZ, UR5, P1 ;  /* 0x00000005ff077e24 */ /* 0x001fe200088e06ff */
[----:B-1----:R-:W-:-:S13]  /*0080*/  ISETP.NE.AND P0, PT, R15, RZ, PT ;  /* 0x000000ff0f00720c */ /* 0x002fda0003f05270 */
[----:B------:R-:W-:Y:S05]  /*0090*/  @P0 BRA `(.L_x_1) ;  /* 0x0000000000400947 */ /* 0x000fea0003800000 */
[----:B------:R-:W0:Y:S02]  /*00a0*/  S2UR UR4, SR_CTAID.X ;  /* 0x00000000000479c3 */ /* 0x000e240000002500 */
[----:B0-----:R-:W-:-:S09]  /*00b0*/  UISETP.NE.AND UP0, UPT, UR4, URZ, UPT ;  /* 0x000000ff0400728c */ /* 0x001fd2000bf05270 */
[----:B------:R-:W-:Y:S05]  /*00c0*/  BRA.U UP0, `(.L_x_2) ;  /* 0x00000001001c7547 */ /* 0x000fea000b800000 */
[----:B------:R-:W0:Y:S01]  /*00d0*/  S2UR UR5, SR_CgaCtaId ;  /* 0x00000000000579c3 */ /* 0x000e220000008800 */
[----:B------:R-:W-:Y:S01]  /*00e0*/  UMOV UR4, 0x400 ;  /* 0x0000040000047882 */ /* 0x000fe20000000000 */
[----:B------:R-:W-:Y:S02]  /*00f0*/  IMAD.MOV.U32 R2, RZ, RZ, 0x6f ;  /* 0x0000006fff027424 */ /* 0x000fe400078e00ff */
[----:B------:R-:W-:Y:S01]  /*0100*/  IMAD.MOV.U32 R3, RZ, RZ, 0xde ;  /* 0x000000deff037424 */ /* 0x000fe200078e00ff */
[----:B0-----:R-:W-:-:S09]  /*0110*/  ULEA UR4, UR5, UR4, 0x18 ;  /* 0x0000000405047291 */ /* 0x001fd2000f8ec0ff */
[----:B------:R0:W-:Y:S01]  /*0120*/  STS.64 [UR4], R2 ;  /* 0x00000002ff007988 */ /* 0x0001e20008000a04 */
[----:B------:R-:W-:Y:S05]  /*0130*/  BRA `(.L_x_1) ;  /* 0x0000000000187947 */ /* 0x000fea0003800000 */
.L_x_2:
[----:B------:R-:W0:Y:S01]  /*0140*/  S2UR UR5, SR_CgaCtaId ;  /* 0x00000000000579c3 */ /* 0x000e220000008800 */
[----:B------:R-:W-:Y:S01]  /*0150*/  UMOV UR4, 0x400 ;  /* 0x0000040000047882 */ /* 0x000fe20000000000 */
[----:B------:R-:W-:Y:S02]  /*0160*/  IMAD.MOV.U32 R2, RZ, RZ, 0x14d ;  /* 0x0000014dff027424 */ /* 0x000fe400078e00ff */
[----:B------:R-:W-:Y:S01]  /*0170*/  IMAD.MOV.U32 R3, RZ, RZ, 0x1bc ;  /* 0x000001bcff037424 */ /* 0x000fe200078e00ff */
[----:B0-----:R-:W-:-:S09]  /*0180*/  ULEA UR4, UR5, UR4, 0x18 ;  /* 0x0000000405047291 */ /* 0x001fd2000f8ec0ff */
[----:B------:R1:W-:Y:S03]  /*0190*/  STS.64 [UR4], R2 ;  /* 0x00000002ff007988 */ /* 0x0003e60008000a04 */
.L_x_1:
[----:B------:R-:W-:Y:S05]  /*01a0*/  BSYNC.RECONVERGENT B0 ;  /* 0x0000000000007941 */ /* 0x000fea0003800200 */
.L_x_0:
[----:B------:R-:W2:Y:S01]  /*01b0*/  S2R R9, SR_CgaCtaId ;  /* 0x0000000000097919 */ /* 0x000ea20000008800 */
[----:B------:R-:W-:Y:S01]  /*01c0*/  MOV R0, 0x400 ;  /* 0x0000040000007802 */ /* 0x000fe20000000f00 */
[----:B------:R-:W3:Y:S01]  /*01d0*/  LDCU.64 UR4, c[0x4][0x28] ;  /* 0x01000500ff0477ac */ /* 0x000ee20008000a00 */
[----:B------:R-:W4:Y:S01]  /*01e0*/  S2R R5, SR_SWINHI ;  /* 0x0000000000057919 */ /* 0x000f220000002f00 */
[----:B------:R-:W5:Y:S01]  /*01f0*/  S2R R14, SR_CTAID.X ;  /* 0x00000000000e7919 */ /* 0x000f620000002500 */
[----:B--2---:R-:W-:Y:S01]  /*0200*/  LEA R4, R9, R0, 0x18 ;  /* 0x0000000009047211 */ /* 0x004fe200078ec0ff */
[----:B------:R-:W-:Y:S01]  /*0210*/  BAR.SYNC.DEFER_BLOCKING 0x0 ;  /* 0x0000000000007b1d */ /* 0x000fe20000010000 */
[----:B------:R-:W-:-:S05]  /*0220*/  VIADD R0, R0, 0x4 ;  /* 0x0000000400007836 */ /* 0x000fca0000000000 */
[----:B------:R-:W-:Y:S02]  /*0230*/  LEA R0, R9, R0, 0x18 ;  /* 0x0000000009007211 */ /* 0x000fe400078ec0ff */
[----:B------:R-:W-:Y:S02]  /*0240*/  MOV R8, R4 ;  /* 0x0000000400087202 */ /* 0x000fe40000000f00 */
[-C--:B----4-:R-:W-:Y:S01]  /*0250*/  MOV R9, R5.reuse ;  /* 0x0000000500097202 */ /* 0x090fe20000000f00 */
[----:B-----5:R-:W-:Y:S01]  /*0260*/  STL.64 [R1], R14 ;  /* 0x0000000e01007387 */ /* 0x020fe20000100a00 */
[----:B------:R-:W-:Y:S02]  /*0270*/  MOV R10, R0 ;  /* 0x00000000000a7202 */ /* 0x000fe40000000f00 */
[----:B------:R-:W-:Y:S01]  /*0280*/  MOV R11, R5 ;  /* 0x00000005000b7202 */ /* 0x000fe20000000f00 */
[----:B---3--:R-:W-:Y:S01]  /*0290*/  IMAD.U32 R5, RZ, RZ, UR5 ;  /* 0x00000005ff057e24 */ /* 0x008fe2000f8e00ff */
[----:B------:R-:W-:Y:S01]  /*02a0*/  MOV R0, 0x0 ;  /* 0x0000000000007802 */ /* 0x000fe20000000f00 */
[----:B------:R-:W-:Y:S03]  /*02b0*/  STL.64 [R1+0x10], R8 ;  /* 0x0000100801007387 */ /* 0x000fe60000100a00 */
[----:B------:R2:W3:Y:S01]  /*02c0*/  LDC.64 R12, c[0x4][R0] ;  /* 0x01000000000c7b82 */ /* 0x0004e20000000a00 */
[----:B------:R-:W-:Y:S04]  /*02d0*/  STL.64 [R1+0x20], R10 ;  /* 0x0000200a01007387 */ /* 0x000fe80000100a00 */
[----:B01----:R0:W1:Y:S02]  /*02e0*/  LDS.64 R2, [R4] ;  /* 0x0000000004027984 */ /* 0x0030640000000a00 */
[----:B0-----:R-:W-:-:S02]  /*02f0*/  IMAD.U32 R4, RZ, RZ, UR4 ;  /* 0x00000004ff047e24 */ /* 0x001fc4000f8e00ff */
[----:B-1----:R2:W-:Y:S04]  /*0300*/  STL [R1+0x8], R2 ;  /* 0x0000080201007387 */ /* 0x0025e80000100800 */
[----:B---3--:R2:W-:Y:S02]  /*0310*/  STL [R1+0x18], R3 ;  /* 0x0000180301007387 */ /* 0x0085e40000100800 */
[----:B------:R-:W-:-:S07]  /*0320*/  LEPC R20, `(.L_x_3) ;  /* 0x000000001014794e */ /* 0x000fce0000000000 */
[----:B--2---:R-:W-:Y:S05]  /*0330*/  CALL.ABS.NOINC R12 ;  /* 0x000000000c007343 */ /* 0x004fea0003c00000 */
.L_x_3:
[----:B------:R-:W-:Y:S05]  /*0340*/  EXIT ;  /* 0x000000000000794d */ /* 0x000fea0003800000 */
.L_x_4:
[----:B------:R-:W-:-:S00]  /*0350*/  BRA `(.L_x_4) ;  /* 0xfffffffc00fc7947 */ /* 0x000fc0000383ffff */
[----:B------:R-:W-:-:S00]  /*0360*/  NOP ;  /* 0x0000000000007918 */ /* 0x000fc00000000000 */
        /* <DEDUP_REMOVED lines=9> */
.L_x_10:


//--------------------- .text._Z12demo1_kernelv   --------------------------
	.section	.text._Z12demo1_kernelv,"ax",@progbits
	.align	128
        .global         _Z12demo1_kernelv
        .type           _Z12demo1_kernelv,@function
        .size           _Z12demo1_kernelv,(.L_x_11 - _Z12demo1_kernelv)
        .other          _Z12demo1_kernelv,@"STO_CUDA_ENTRY STV_DEFAULT"
_Z12demo1_kernelv:
.text._Z12demo1_kernelv:
[----:B------:R-:W0:Y:S01]  /*0000*/  LDC R1, c[0x0][0x37c] ;  /* 0x0000df00ff017b82 */ /* 0x000e220000000800 */
[----:B------:R-:W1:Y:S01]  /*0010*/  S2R R3, SR_CgaCtaId ;  /* 0x0000000000037919 */ /* 0x000e620000008800 */
[----:B------:R-:W-:Y:S01]  /*0020*/  MOV R18, 0x400 ;  /* 0x0000040000127802 */ /* 0x000fe20000000f00 */
[----:B------:R-:W2:Y:S01]  /*0030*/  LDCU UR4, c[0x0][0x2f8] ;  /* 0x00005f00ff0477ac */ /* 0x000ea20008000800 */
[----:B0-----:R-:W-:Y:S01]  /*0040*/  VIADD R1, R1, 0xfffffff8 ;  /* 0xfffffff801017836 */ /* 0x001fe20000000000 */
[----:B------:R-:W0:Y:S01]  /*0050*/  S2R R5, SR_SWINHI ;  /* 0x0000000000057919 */ /* 0x000e220000002f00 */
[----:B------:R-:W-:Y:S01]  /*0060*/  MOV R2, 0x0 ;  /* 0x0000000000027802 */ /* 0x000fe20000000f00 */
[----:B------:R-:W3:Y:S03]  /*0070*/  LDCU UR5, c[0x0][0x2fc] ;  /* 0x00005f80ff0577ac */ /* 0x000ee60008000800 */
[----:B------:R4:W5:Y:S01]  /*0080*/  LDC.64 R10, c[0x4][R2] ;  /* 0x01000000020a7b82 */ /* 0x0009620000000a00 */
[----:B------:R-:W1:Y:S01]  /*0090*/  LDCU.64 UR6, c[0x4][0x8] ;  /* 0x01000100ff0677ac */ /* 0x000e620008000a00 */
[----:B--2---:R-:W-:-:S05]  /*00a0*/  IADD3 R17, P0, PT, R1, UR4, RZ ;  /* 0x0000000401117c10 */ /* 0x004fca000ff1e0ff */
[----:B---3--:R-:W-:Y:S02]  /*00b0*/  IMAD.X R16, RZ, RZ, UR5, P0 ;  /* 0x00000005ff107e24 */ /* 0x008fe400080e06ff */
[----:B------:R-:W-:Y:S02]  /*00c0*/  IMAD.MOV.U32 R6, RZ, RZ, R17 ;  /* 0x000000ffff067224 */ /* 0x000fe400078e0011 */
[----:B-1----:R-:W-:Y:S01]  /*00d0*/  IMAD.U32 R4, RZ, RZ, UR6 ;  /* 0x00000006ff047e24 */ /* 0x002fe2000f8e00ff */
[----:B------:R-:W-:Y:S02]  /*00e0*/  MOV R7, R16 ;  /* 0x0000001000077202 */ /* 0x000fe40000000f00 */
[----:B------:R-:W-:-:S04]  /*00f0*/  LEA R8, R3, R18, 0x18 ;  /* 0x0000001203087211 */ /* 0x000fc800078ec0ff */
[----:B------:R-:W-:Y:S02]  /*0100*/  MOV R8, R8 ;  /* 0x0000000800087202 */ /* 0x000fe40000000f00 */
[----:B0-----:R-:W-:Y:S01]  /*0110*/  MOV R9, R5 ;  /* 0x0000000500097202 */ /* 0x001fe20000000f00 */
[----:B------:R-:W-:-:S04]  /*0120*/  IMAD.U32 R5, RZ, RZ, UR7 ;  /* 0x00000007ff057e24 */ /* 0x000fc8000f8e00ff */
[----:B------:R4:W-:Y:S03]  /*0130*/  STL.64 [R1], R8 ;  /* 0x0000000801007387 */ /* 0x0009e60000100a00 */
[----:B------:R-:W-:-:S07]  /*0140*/  LEPC R20, `(.L_x_5) ;  /* 0x000000001014794e */ /* 0x000fce0000000000 */
[----:B----45:R-:W-:Y:S05]  /*0150*/  CALL.ABS.NOINC R10 ;  /* 0x000000000a007343 */ /* 0x030fea0003c00000 */
.L_x_5:
[----:B------:R-:W0:Y:S01]  /*0160*/  S2R R3, SR_CgaCtaId ;  /* 0x0000000000037919 */ /* 0x000e220000008800 */
[----:B------:R-:W-:Y:S01]  /*0170*/  VIADD R0, R18, 0x1800 ;  /* 0x0000180012007836 */ /* 0x000fe20000000000 */
[----:B------:R1:W2:Y:S01]  /*0180*/  LDC.64 R10, c[0x4][R2] ;  /* 0x01000000020a7b82 */ /* 0x0002a20000000a00 */
[----:B------:R-:W3:Y:S01]  /*0190*/  LDCU.64 UR4, c[0x4][0x10] ;  /* 0x01000200ff0477ac */ /* 0x000ee20008000a00 */
[----:B------:R-:W4:Y:S01]  /*01a0*/  S2R R5, SR_SWINHI ;  /* 0x0000000000057919 */ /* 0x000f220000002f00 */
[----:B------:R-:W-:Y:S01]  /*01b0*/  IMAD.MOV.U32 R6, RZ, RZ, R17 ;  /* 0x000000ffff067224 */ /* 0x000fe200078e0011 */
[----:B------:R-:W-:Y:S01]  /*01c0*/  MOV R7, R16 ;  /* 0x0000001000077202 */ /* 0x000fe20000000f00 */
[----:B---3--:R-:W-:Y:S01]  /*01d0*/  IMAD.U32 R4, RZ, RZ, UR4 ;  /* 0x00000004ff047e24 */ /* 0x008fe2000f8e00ff */
[----:B0-----:R-:W-:-:S04]  /*01e0*/  LEA R0, R3, R0, 0x18 ;  /* 0x0000000003007211 */ /* 0x001fc800078ec0ff */
[----:B------:R-:W-:Y:S02]  /*01f0*/  MOV R8, R0 ;  /* 0x0000000000087202 */ /* 0x000fe40000000f00 */
[----:B----4-:R-:W-:Y:S01]  /*0200*/  MOV R9, R5 ;  /* 0x0000000500097202 */ /* 0x010fe20000000f00 */
[----:B------:R-:W-:-:S04]  /*0210*/  IMAD.U32 R5, RZ, RZ, UR5 ;  /* 0x00000005ff057e24 */ /* 0x000fc8000f8e00ff */
[----:B------:R1:W-:Y:S03]  /*0220*/  STL.64 [R1], R8 ;  /* 0x0000000801007387 */ /* 0x0003e60000100a00 */
[----:B------:R-:W-:-:S07]  /*0230*/  LEPC R20, `(.L_x_6) ;  /* 0x000000001014794e */ /* 0x000fce0000000000 */
[----:B-12---:R-:W-:Y:S05]  /*0240*/  CALL.ABS.NOINC R10 ;  /* 0x000000000a007343 */ /* 0x006fea0003c00000 */
.L_x_6:
[----:B------:R-:W0:Y:S01]  /*0250*/  S2R R3, SR_CgaCtaId ;  /* 0x0000000000037919 */ /* 0x000e220000008800 */
[----:B------:R-:W-:Y:S01]  /*0260*/  VIADD R0, R18, 0x1810 ;  /* 0x0000181012007836 */ /* 0x000fe20000000000 */
[----:B------:R1:W2:Y:S01]  /*0270*/  LDC.64 R10, c[0x4][R2] ;  /* 0x01000000020a7b82 */ /* 0x0002a20000000a00 */
[----:B------:R-:W3:Y:S01]  /*0280*/  LDCU.64 UR4, c[0x4][0x18] ;  /* 0x01000300ff0477ac */ /* 0x000ee20008000a00 */
[----:B------:R-:W4:Y:S01]  /*0290*/  S2R R5, SR_SWINHI ;  /* 0x0000000000057919 */ /* 0x000f220000002f00 */
[----:B------:R-:W-:Y:S01]  /*02a0*/  MOV R6, R17 ;  /* 0x0000001100067202 */ /* 0x000fe20000000f00 */
[----:B------:R-:W-:Y:S02]  /*02b0*/  IMAD.MOV.U32 R7, RZ, RZ, R16 ;  /* 0x000000ffff077224 */ /* 0x000fe400078e0010 */
        /* <DEDUP_REMOVED lines=8> */
.L_x_7:
[----:B------:R-:W0:Y:S01]  /*0340*/  S2R R3, SR_CgaCtaId ;  /* 0x0000000000037919 */ /* 0x000e220000008800 */
[----:B------:R-:W-:Y:S01]  /*0350*/  VIADD R18, R18, 0x1810 ;  /* 0x0000181012127836 */ /* 0x000fe20000000000 */
[----:B------:R-:W1:Y:S01]  /*0360*/  LDCU.64 UR4, c[0x4][0x20] ;  /* 0x01000400ff0477ac */ /* 0x000e620008000a00 */
[----:B------:R-:W-:Y:S01]  /*0370*/  IMAD.MOV.U32 R6, RZ, RZ, R17 ;  /* 0x000000ffff067224 */ /* 0x000fe200078e0011 */
[----:B------:R-:W2:Y:S01]  /*0380*/  S2R R0, SR_SWINHI ;  /* 0x0000000000007919 */ /* 0x000ea20000002f00 */
[----:B------:R-:W-:Y:S02]  /*0390*/  IMAD.MOV.U32 R7, RZ, RZ, R16 ;  /* 0x000000ffff077224 */ /* 0x000fe400078e0010 */
[----:B-1----:R-:W-:Y:S01]  /*03a0*/  IMAD.U32 R4, RZ, RZ, UR4 ;  /* 0x00000004ff047e24 */ /* 0x002fe2000f8e00ff */
[----:B------:R-:W-:Y:S02]  /*03b0*/  MOV R5, UR5 ;  /* 0x0000000500057c02 */ /* 0x000fe40008000f00 */
[----:B0-----:R-:W-:-:S04]  /*03c0*/  LEA R3, R3, R18, 0x18 ;  /* 0x0000001203037211 */ /* 0x001fc800078ec0ff */
[----:B------:R-:W-:Y:S02]  /*03d0*/  MOV R8, R3 ;  /* 0x0000000300087202 */ /* 0x000fe40000000f00 */
[----:B--2---:R-:W-:Y:S01]  /*03e0*/  MOV R9, R0 ;  /* 0x0000000000097202 */ /* 0x004fe20000000f00 */
[----:B------:R-:W0:Y:S04]  /*03f0*/  LDC.64 R2, c[0x4][R2] ;  /* 0x0100000002027b82 */ /* 0x000e280000000a00 */
[----:B------:R1:W-:Y:S02]  /*0400*/  STL.64 [R1], R8 ;  /* 0x0000000801007387 */ /* 0x0003e40000100a00 */
[----:B------:R-:W-:-:S07]  /*0410*/  LEPC R20, `(.L_x_8) ;  /* 0x000000001014794e */ /* 0x000fce0000000000 */
[----:B01----:R-:W-:Y:S05]  /*0420*/  CALL.ABS.NOINC R2 ;  /* 0x0000000002007343 */ /* 0x003fea0003c00000 */
.L_x_8:
[----:B------:R-:W-:Y:S05]  /*0430*/  EXIT ;  /* 0x000000000000794d */ /* 0x000fea0003800000 */
.L_x_9:
        /* <DEDUP_REMOVED lines=12> */
.L_x_11:


//--------------------- .nv.global.init           --------------------------
	.section	.nv.global.init,"aw",@progbits
.nv.global.init:
	.type		$str,@object
	.size		$str,($str$1 - $str)
$str:
        /*0000*/ 	.byte	0x73, 0x74, 0x61, 0x74, 0x69, 0x63, 0x5f, 0x73, 0x68, 0x61, 0x72, 0x65, 0x64, 0x5f, 0x6d, 0x65
        /*0010*/ 	.byte	0x6d, 0x6f, 0x72, 0x79, 0x20, 0x3d, 0x20, 0x25, 0x70, 0x0a, 0x00
	.type		$str$1,@object
	.size		$str$1,($str$2 - $str$1)
$str$1:
        /*001b*/ 	.byte	0x73, 0x74, 0x61, 0x74, 0x69, 0x63, 0x5f, 0x73, 0x68, 0x61, 0x72, 0x65, 0x64, 0x5f, 0x6d, 0x65
        /*002b*/ 	.byte	0x6d, 0x6f, 0x72, 0x79, 0x32, 0x20, 0x3d, 0x20, 0x25, 0x70, 0x0a, 0x00
	.type		$str$2,@object
	.size		$str$2,($str$3 - $str$2)
$str$2:
        /*0037*/ 	.byte	0xe7, 0xac, 0xac, 0x31, 0xe4, 0xb8, 0xaa, 0xe5, 0xae, 0x9a, 0xe4, 0xb9, 0x89, 0xe7, 0x9a, 0x84
        /*0047*/ 	.byte	0xe5, 0x8a, 0xa8, 0xe6, 0x80, 0x81, 0xe5, 0x85, 0xb1, 0xe4, 0xba, 0xab, 0xe5, 0x86, 0x85, 0xe5
        /*0057*/ 	.byte	0xad, 0x98, 0xe6, 0x8c, 0x87, 0xe9, 0x92, 0x88, 0x3a, 0x20, 0x25, 0x70, 0x0a, 0x00
	.type		$str$3,@object
	.size		$str$3,($str$4 - $str$3)
$str$3:
        /*0065*/ 	.byte	0xe7, 0xac, 0xac, 0x32, 0xe4, 0xb8, 0xaa, 0xe5, 0xae, 0x9a, 0xe4, 0xb9, 0x89, 0xe7, 0x9a, 0x84
        /*0075*/ 	.byte	0xe5, 0x8a, 0xa8, 0xe6, 0x80, 0x81, 0xe5, 0x85, 0xb1, 0xe4, 0xba, 0xab, 0xe5, 0x86, 0x85, 0xe5
        /*0085*/ 	.byte	0xad, 0x98, 0xe6, 0x8c, 0x87, 0xe9, 0x92, 0x88, 0x3a, 0x20, 0x25, 0x70, 0x0a, 0x00
	.type		$str$4,@object
	.size		$str$4,(.L_4 - $str$4)
$str$4:
        /*0093*/ 	.byte	0x25, 0x64, 0x2e, 0x25, 0x64, 0x2e, 0x20, 0x73, 0x68, 0x61, 0x72, 0x65, 0x64, 0x5f, 0x76, 0x61
        /*00a3*/ 	.byte	0x6c, 0x75, 0x65, 0x31, 0x20, 0x3d, 0x20, 0x25, 0x64, 0x5b, 0x25, 0x70, 0x5d, 0x2c, 0x20, 0x73
        /*00b3*/ 	.byte	0x68, 0x61, 0x72, 0x65, 0x64, 0x5f, 0x76, 0x61, 0x6c, 0x75, 0x65, 0x32, 0x20, 0x3d, 0x20, 0x25
        /*00c3*/ 	.byte	0x64, 0x5b, 0x25, 0x70, 0x5d, 0x0a, 0x00
.L_4:


//--------------------- .nv.shared._Z12demo2_kernelv --------------------------
	.section	.nv.shared._Z12demo2_kernelv,"aw",@nobits
	.sectionflags	@""
	.align	16
.nv.shared._Z12demo2_kernelv:
	.zero		1040


//--------------------- .nv.shared.reserved.0     --------------------------
	.section	.nv.shared.reserved.0,"aw",@nobits
	.weak		__nv_reservedSMEM_offset_0_alias
	.size		__nv_reservedSMEM_offset_0_alias, 0, 64
	.other		__nv_reservedSMEM_offset_0_alias,@"STO_CUDA_RESERVED_SHARED STV_DEFAULT"
__nv_reservedSMEM_offset_0_alias:
	.zero		0
	.zero		64


//--------------------- .nv.shared._Z12demo1_kernelv --------------------------
	.section	.nv.shared._Z12demo1_kernelv,"aw",@nobits
	.sectionflags	@""
	.align	16
.nv.shared._Z12demo1_kernelv:
	.zero		7184


//--------------------- .nv.constant0._Z12demo2_kernelv --------------------------
	.section	.nv.constant0._Z12demo2_kernelv,"a",@progbits
	.sectionflags	@""
	.align	4
.nv.constant0._Z12demo2_kernelv:
	.zero		896


//--------------------- .nv.constant0._Z12demo1_kernelv --------------------------
	.section	.nv.constant0._Z12demo1_kernelv,"a",@progbits
	.sectionflags	@""
	.align	4
.nv.constant0._Z12demo1_kernelv:
	.zero		896


//--------------------- SYMBOLS --------------------------

	.type		.nv.reservedSmem.offset0,@object
	.size		.nv.reservedSmem.offset0,0x4
	.type		.nv.reservedSmem.cap,@object
	.size		.nv.reservedSmem.cap,0x4
	.type		vprintf,@function
